	.headerflags	@"EF_CUDA_TEXMODE_UNIFIED EF_CUDA_64BIT_ADDRESS EF_CUDA_ACCELERATORS EF_CUDA_SM90 EF_CUDA_VIRTUAL_SM(EF_CUDA_SM90)"
	.elftype	@"ET_EXEC"


//--------------------- .nv.info                  --------------------------
	.section	.nv.info,"",@"SHT_CUDA_INFO"
	.align	4


	//----- nvinfo : EIATTR_REGCOUNT
	.align		4
        /*0000*/ 	.byte	0x04, 0x2f
        /*0002*/ 	.short	(.L_1 - .L_0)
	.align		4
.L_0:
        /*0004*/ 	.word	index@(triton_poi_fused_cat_17)
        /*0008*/ 	.word	0x00000022


	//----- nvinfo : EIATTR_MIN_STACK_SIZE
	.align		4
.L_1:
        /*000c*/ 	.byte	0x04, 0x12
        /*000e*/ 	.short	(.L_3 - .L_2)
	.align		4
.L_2:
        /*0010*/ 	.word	index@(triton_poi_fused_cat_17)
        /*0014*/ 	.word	0x00000000


	//----- nvinfo : EIATTR_FRAME_SIZE
	.align		4
.L_3:
        /*0018*/ 	.byte	0x04, 0x11
        /*001a*/ 	.short	(.L_5 - .L_4)
	.align		4
.L_4:
        /*001c*/ 	.word	index@(triton_poi_fused_cat_17)
        /*0020*/ 	.word	0x00000000


	//----- nvinfo : EIATTR_MIN_STACK_SIZE
	.align		4
.L_5:
        /*0024*/ 	.byte	0x04, 0x12
        /*0026*/ 	.short	(.L_7 - .L_6)
	.align		4
.L_6:
        /*0028*/ 	.word	index@(triton_poi_fused_cat_17)
        /*002c*/ 	.word	0x00000000
.L_7:


//--------------------- .nv.info.triton_poi_fused_cat_17 --------------------------
	.section	.nv.info.triton_poi_fused_cat_17,"",@"SHT_CUDA_INFO"
	.sectionflags	@""
	.align	4


	//----- nvinfo : EIATTR_CUDA_API_VERSION
	.align		4
        /*0000*/ 	.byte	0x04, 0x37
        /*0002*/ 	.short	(.L_9 - .L_8)
.L_8:
        /*0004*/ 	.word	0x0000007c


	//----- nvinfo : EIATTR_KPARAM_INFO
	.align		4
.L_9:
        /*0008*/ 	.byte	0x04, 0x17
        /*000a*/ 	.short	(.L_11 - .L_10)
.L_10:
        /*000c*/ 	.word	0x00000000
        /*0010*/ 	.short	0x0005
        /*0012*/ 	.short	0x0028
        /*0014*/ 	.byte	0x00, 0xf0, 0x11, 0x00


	//----- nvinfo : EIATTR_KPARAM_INFO
	.align		4
.L_11:
        /*0018*/ 	.byte	0x04, 0x17
        /*001a*/ 	.short	(.L_13 - .L_12)
.L_12:
        /*001c*/ 	.word	0x00000000
        /*0020*/ 	.short	0x0004
        /*0022*/ 	.short	0x0020
        /*0024*/ 	.byte	0x00, 0xf4, 0x21, 0x00


	//----- nvinfo : EIATTR_KPARAM_INFO
	.align		4
.L_13:
        /*0028*/ 	.byte	0x04, 0x17
        /*002a*/ 	.short	(.L_15 - .L_14)
.L_14:
        /*002c*/ 	.word	0x00000000
        /*0030*/ 	.short	0x0003
        /*0032*/ 	.short	0x0018
        /*0034*/ 	.byte	0x00, 0xf4, 0x21, 0x00


	//----- nvinfo : EIATTR_KPARAM_INFO
	.align		4
.L_15:
        /*0038*/ 	.byte	0x04, 0x17
        /*003a*/ 	.short	(.L_17 - .L_16)
.L_16:
        /*003c*/ 	.word	0x00000000
        /*0040*/ 	.short	0x0002
        /*0042*/ 	.short	0x0010
        /*0044*/ 	.byte	0x00, 0xf4, 0x21, 0x00


	//----- nvinfo : EIATTR_KPARAM_INFO
	.align		4
.L_17:
        /*0048*/ 	.byte	0x04, 0x17
        /*004a*/ 	.short	(.L_19 - .L_18)
.L_18:
        /*004c*/ 	.word	0x00000000
        /*0050*/ 	.short	0x0001
        /*0052*/ 	.short	0x0008
        /*0054*/ 	.byte	0x00, 0xf4, 0x21, 0x00


	//----- nvinfo : EIATTR_KPARAM_INFO
	.align		4
.L_19:
        /*0058*/ 	.byte	0x04, 0x17
        /*005a*/ 	.short	(.L_21 - .L_20)
.L_20:
        /*005c*/ 	.word	0x00000000
        /*0060*/ 	.short	0x0000
        /*0062*/ 	.short	0x0000
        /*0064*/ 	.byte	0x00, 0xf4, 0x21, 0x00


	//----- nvinfo : EIATTR_SPARSE_MMA_MASK
	.align		4
.L_21:
        /*0068*/ 	.byte	0x03, 0x50
        /*006a*/ 	.short	0x0000


	//----- nvinfo : EIATTR_MAXREG_COUNT
	.align		4
        /*006c*/ 	.byte	0x03, 0x1b
        /*006e*/ 	.short	0x00ff


	//----- nvinfo : EIATTR_EXIT_INSTR_OFFSETS
	.align		4
        /*0070*/ 	.byte	0x04, 0x1c
        /*0072*/ 	.short	(.L_23 - .L_22)


	//   ....[0]....
.L_22:
        /*0074*/ 	.word	0x00000990


	//   ....[1]....
        /*0078*/ 	.word	0x000009b0


	//----- nvinfo : EIATTR_REQNTID
	.align		4
.L_23:
        /*007c*/ 	.byte	0x04, 0x10
        /*007e*/ 	.short	(.L_25 - .L_24)
.L_24:
        /*0080*/ 	.word	0x00000080
        /*0084*/ 	.word	0x00000001
        /*0088*/ 	.word	0x00000001


	//----- nvinfo : EIATTR_CBANK_PARAM_SIZE
	.align		4
.L_25:
        /*008c*/ 	.byte	0x03, 0x19
        /*008e*/ 	.short	0x002c


	//----- nvinfo : EIATTR_PARAM_CBANK
	.align		4
        /*0090*/ 	.byte	0x04, 0x0a
        /*0092*/ 	.short	(.L_27 - .L_26)
	.align		4
.L_26:
        /*0094*/ 	.word	index@(.nv.constant0.triton_poi_fused_cat_17)
        /*0098*/ 	.short	0x0210
        /*009a*/ 	.short	0x002c


	//----- nvinfo : EIATTR_SW_WAR
	.align		4
.L_27:
        /*009c*/ 	.byte	0x04, 0x36
        /*009e*/ 	.short	(.L_29 - .L_28)
.L_28:
        /*00a0*/ 	.word	0x00000008
.L_29:


//--------------------- .nv.callgraph             --------------------------
	.section	.nv.callgraph,"",@"SHT_CUDA_CALLGRAPH"
	.align	4
	.sectionentsize	8
	.align		4
        /*0000*/ 	.word	0x00000000
	.align		4
        /*0004*/ 	.word	0xffffffff
	.align		4
        /*0008*/ 	.word	0x00000000
	.align		4
        /*000c*/ 	.word	0xfffffffe
	.align		4
        /*0010*/ 	.word	0x00000000
	.align		4
        /*0014*/ 	.word	0xfffffffd
	.align		4
        /*0018*/ 	.word	0x00000000
	.align		4
        /*001c*/ 	.word	0xfffffffc


//--------------------- .text.triton_poi_fused_cat_17 --------------------------
	.section	.text.triton_poi_fused_cat_17,"ax",@progbits
	.align	128
        .global         triton_poi_fused_cat_17
        .type           triton_poi_fused_cat_17,@function
        .size           triton_poi_fused_cat_17,(.L_x_1 - triton_poi_fused_cat_17)
        .other          triton_poi_fused_cat_17,@"STO_CUDA_ENTRY STV_DEFAULT"
triton_poi_fused_cat_17:
.text.triton_poi_fused_cat_17:
[----:B------:R-:W0:Y:S02]  /*0000*/  LDC R1, c[0x0][0x28] ;  /* 0x00000a00ff017b82 */ /* 0x000e240000000800 */
[----:B------:R-:W1:Y:S01]  /*0010*/  S2R R0, SR_TID.X ;  /* 0x0000000000007919 */ /* 0x000e620000002100 */
[----:B------:R-:W2:Y:S01]  /*0020*/  LDC.64 R28, c[0x0][0x210] ;  /* 0x00008400ff1c7b82 */ /* 0x000ea20000000a00 */
[----:B------:R-:W-:Y:S02]  /*0030*/  CS2R R16, SRZ ;  /* 0x0000000000107805 */ /* 0x000fe4000001ff00 */
[----:B------:R-:W-:Y:S01]  /*0040*/  CS2R R18, SRZ ;  /* 0x0000000000127805 */ /* 0x000fe2000001ff00 */
[----:B------:R-:W3:Y:S04]  /*0050*/  S2R R5, SR_CTAID.X ;  /* 0x0000000000057919 */ /* 0x000ee80000002500 */
[----:B------:R-:W4:Y:S01]  /*0060*/  LDC.64 R22, c[0x0][0x218] ;  /* 0x00008600ff167b82 */ /* 0x000f220000000a00 */
[----:B------:R-:W-:-:S02]  /*0070*/  CS2R R12, SRZ ;  /* 0x00000000000c7805 */ /* 0x000fc4000001ff00 */
[----:B------:R-:W-:Y:S01]  /*0080*/  CS2R R14, SRZ ;  /* 0x00000000000e7805 */ /* 0x000fe2000001ff00 */
[----:B------:R-:W-:Y:S01]  /*0090*/  ULDC.64 UR4, c[0x0][0x208] ;  /* 0x0000820000047ab9 */ /* 0x000fe20000000a00 */
[----:B------:R-:W-:Y:S02]  /*00a0*/  CS2R R6, SRZ ;  /* 0x0000000000067805 */ /* 0x000fe4000001ff00 */
[----:B------:R-:W-:Y:S02]  /*00b0*/  CS2R R8, SRZ ;  /* 0x0000000000087805 */ /* 0x000fe4000001ff00 */
[----:B------:R-:W-:Y:S01]  /*00c0*/  CS2R R10, SRZ ;  /* 0x00000000000a7805 */ /* 0x000fe2000001ff00 */
[----:B------:R-:W-:Y:S01]  /*00d0*/  ULDC.64 UR6, c[0x0][0x220] ;  /* 0x0000880000067ab9 */ /* 0x000fe20000000a00 */
[----:B------:R-:W5:Y:S01]  /*00e0*/  LDC.64 R30, c[0x0][0x228] ;  /* 0x00008a00ff1e7b82 */ /* 0x000f620000000a00 */
[----:B-1----:R-:W-:-:S05]  /*00f0*/  IMAD.SHL.U32 R0, R0, 0x4, RZ ;  /* 0x0000000400007824 */ /* 0x002fca00078e00ff */
[----:B------:R-:W-:-:S05]  /*0100*/  LOP3.LUT R0, R0, 0x1fc, RZ, 0xc0, !PT ;  /* 0x000001fc00007812 */ /* 0x000fca00078ec0ff */
[----:B---3--:R-:W-:Y:S01]  /*0110*/  IMAD R0, R5, 0x400, R0 ;  /* 0x0000040005007824 */ /* 0x008fe200078e0200 */
[----:B------:R-:W-:-:S03]  /*0120*/  SHF.R.S32.HI R5, RZ, 0x15, R5 ;  /* 0x00000015ff057819 */ /* 0x000fc60000011405 */
[----:B------:R-:W-:Y:S01]  /*0130*/  VIADD R20, R0, 0x200 ;  /* 0x0000020000147836 */ /* 0x000fe20000000000 */
[----:B------:R-:W-:Y:S02]  /*0140*/  SHF.R.S32.HI R3, RZ, 0x1f, R0 ;  /* 0x0000001fff037819 */ /* 0x000fe40000011400 */
[----:B------:R-:W-:Y:S02]  /*0150*/  SGXT R5, R5, 0x1 ;  /* 0x000000010505781a */ /* 0x000fe40000000200 */
[----:B------:R-:W-:Y:S02]  /*0160*/  LEA.HI R3, R3, R0, RZ, 0x8 ;  /* 0x0000000003037211 */ /* 0x000fe400078f40ff */
[----:B------:R-:W-:Y:S02]  /*0170*/  LEA.HI R5, R5, R20, RZ, 0x8 ;  /* 0x0000001405057211 */ /* 0x000fe400078f40ff */
[----:B------:R-:W-:Y:S02]  /*0180*/  LOP3.LUT R21, R3, 0xffffff00, RZ, 0xc0, !PT ;  /* 0xffffff0003157812 */ /* 0x000fe400078ec0ff */
[----:B------:R-:W-:-:S02]  /*0190*/  SHF.R.S32.HI R26, RZ, 0x8, R3 ;  /* 0x00000008ff1a7819 */ /* 0x000fc40000011403 */
[----:B------:R-:W-:Y:S01]  /*01a0*/  SHF.R.S32.HI R5, RZ, 0x8, R5 ;  /* 0x00000008ff057819 */ /* 0x000fe20000011405 */
[----:B------:R-:W-:Y:S02]  /*01b0*/  IMAD.IADD R21, R0, 0x1, -R21 ;  /* 0x0000000100157824 */ /* 0x000fe400078e0a15 */
[----:B------:R-:W-:Y:S02]  /*01c0*/  IMAD.SHL.U32 R26, R26, 0x80, RZ ;  /* 0x000000801a1a7824 */ /* 0x000fe400078e00ff */
[----:B------:R-:W-:Y:S01]  /*01d0*/  IMAD.SHL.U32 R24, R5, 0x80, RZ ;  /* 0x0000008005187824 */ /* 0x000fe200078e00ff */
[C---:B------:R-:W-:Y:S01]  /*01e0*/  ISETP.GE.AND P2, PT, R21.reuse, 0x80, PT ;  /* 0x000000801500780c */ /* 0x040fe20003f46270 */
[C---:B------:R-:W-:Y:S02]  /*01f0*/  IMAD.IADD R3, R21.reuse, 0x1, R26 ;  /* 0x0000000115037824 */ /* 0x040fe400078e021a */
[----:B------:R-:W-:Y:S01]  /*0200*/  IMAD.IADD R5, R21, 0x1, R24 ;  /* 0x0000000115057824 */ /* 0x000fe200078e0218 */
[----:B------:R-:W-:Y:S01]  /*0210*/  ISETP.LT.AND P0, PT, R0, 0xf0400, !P2 ;  /* 0x000f04000000780c */ /* 0x000fe20005701270 */
[----:B--2---:R-:W-:Y:S01]  /*0220*/  IMAD.WIDE R2, R3, 0x4, R28 ;  /* 0x0000000403027825 */ /* 0x004fe200078e021c */
[----:B------:R-:W-:-:S03]  /*0230*/  ISETP.LT.AND P3, PT, R20, 0xf0400, !P2 ;  /* 0x000f04001400780c */ /* 0x000fc60005761270 */
[----:B----4-:R-:W-:-:S04]  /*0240*/  IMAD.WIDE R22, R21, 0x4, R22 ;  /* 0x0000000415167825 */ /* 0x010fc800078e0216 */
[----:B------:R-:W-:Y:S01]  /*0250*/  IMAD.WIDE R28, R5, 0x4, R28 ;  /* 0x00000004051c7825 */ /* 0x000fe200078e021c */
[----:B------:R-:W-:-:S03]  /*0260*/  CS2R R4, SRZ ;  /* 0x0000000000047805 */ /* 0x000fc6000001ff00 */
[----:B------:R1:W2:Y:S04]  /*0270*/  @P0 LDG.E.EL.128 R16, desc[UR4][R2.64] ;  /* 0x0000000402100981 */ /* 0x0002a8000c2e1d00 */
[----:B------:R-:W3:Y:S04]  /*0280*/  @P0 LDG.E.EL.128 R12, desc[UR4][R22.64] ;  /* 0x00000004160c0981 */ /* 0x000ee8000c2e1d00 */
[----:B------:R4:W3:Y:S04]  /*0290*/  @P3 LDG.E.EL.128 R4, desc[UR4][R28.64] ;  /* 0x000000041c043981 */ /* 0x0008e8000c2e1d00 */
[----:B------:R2:W3:Y:S01]  /*02a0*/  @P3 LDG.E.EL.128 R8, desc[UR4][R22.64] ;  /* 0x0000000416083981 */ /* 0x0004e2000c2e1d00 */
[----:B-1----:R-:W-:Y:S01]  /*02b0*/  SHF.R.S32.HI R3, RZ, 0x1f, R21 ;  /* 0x0000001fff037819 */ /* 0x002fe20000011415 */
[----:B-----5:R-:W-:Y:S01]  /*02c0*/  IMAD.WIDE R30, R21, 0x4, R30 ;  /* 0x00000004151e7825 */ /* 0x020fe200078e021e */
[----:B------:R-:W-:-:S02]  /*02d0*/  IADD3 R25, P1, R21, R26, RZ ;  /* 0x0000001a15197210 */ /* 0x000fc40007f3e0ff */
[----:B------:R-:W-:Y:S02]  /*02e0*/  IADD3 R2, P4, R21, R24, RZ ;  /* 0x0000001815027210 */ /* 0x000fe40007f9e0ff */
[-C--:B------:R-:W-:Y:S02]  /*02f0*/  LEA.HI.X.SX32 R26, R26, R3.reuse, 0x1, P1 ;  /* 0x000000031a1a7211 */ /* 0x080fe400008f0eff */
[C---:B----4-:R-:W-:Y:S02]  /*0300*/  LEA R28, P1, R25.reuse, UR6, 0x2 ;  /* 0x00000006191c7c11 */ /* 0x050fe4000f8210ff */
[----:B------:R-:W-:Y:S02]  /*0310*/  LEA.HI.X.SX32 R3, R24, R3, 0x1, P4 ;  /* 0x0000000318037211 */ /* 0x000fe400020f0eff */
[----:B------:R-:W-:Y:S02]  /*0320*/  LEA.HI.X R29, R25, UR7, R26, 0x2, P1 ;  /* 0x00000007191d7c11 */ /* 0x000fe400088f141a */
[----:B--2---:R-:W-:-:S02]  /*0330*/  SEL R22, R18, RZ, P0 ;  /* 0x000000ff12167207 */ /* 0x004fc40000000000 */
[----:B------:R-:W-:Y:S02]  /*0340*/  SEL R23, R19, RZ, P0 ;  /* 0x000000ff13177207 */ /* 0x000fe40000000000 */
[----:B------:R-:W-:Y:S02]  /*0350*/  SEL R16, R16, RZ, P0 ;  /* 0x000000ff10107207 */ /* 0x000fe40000000000 */
[----:B------:R-:W-:Y:S02]  /*0360*/  SEL R17, R17, RZ, P0 ;  /* 0x000000ff11117207 */ /* 0x000fe40000000000 */
[----:B---3--:R-:W-:Y:S02]  /*0370*/  SEL R19, R12, RZ, P0 ;  /* 0x000000ff0c137207 */ /* 0x008fe40000000000 */
[----:B------:R-:W-:Y:S02]  /*0380*/  SEL R18, R13, RZ, P0 ;  /* 0x000000ff0d127207 */ /* 0x000fe40000000000 */
[----:B------:R-:W-:Y:S01]  /*0390*/  SEL R14, R14, RZ, P0 ;  /* 0x000000ff0e0e7207 */ /* 0x000fe20000000000 */
[----:B------:R-:W-:Y:S01]  /*03a0*/  FADD R12, R16, R19 ;  /* 0x00000013100c7221 */ /* 0x000fe20000000000 */
[----:B------:R-:W-:Y:S01]  /*03b0*/  SEL R27, R15, RZ, P0 ;  /* 0x000000ff0f1b7207 */ /* 0x000fe20000000000 */
[----:B------:R-:W-:Y:S01]  /*03c0*/  FADD R13, R17, R18 ;  /* 0x00000012110d7221 */ /* 0x000fe20000000000 */
[----:B------:R-:W-:-:S02]  /*03d0*/  ISETP.GT.AND P0, PT, R21, 0x7f, PT ;  /* 0x0000007f1500780c */ /* 0x000fc40003f04270 */
[----:B------:R-:W-:Y:S02]  /*03e0*/  FSETP.GEU.AND P4, PT, R16, -R19, PT ;  /* 0x800000131000720b */ /* 0x000fe40003f8e000 */
[----:B------:R-:W-:Y:S02]  /*03f0*/  FSETP.GEU.AND P1, PT, R17, -R18, PT ;  /* 0x800000121100720b */ /* 0x000fe40003f2e000 */
[----:B------:R-:W-:Y:S02]  /*0400*/  SEL R15, R4, RZ, P3 ;  /* 0x000000ff040f7207 */ /* 0x000fe40001800000 */
[----:B------:R-:W-:Y:S02]  /*0410*/  SEL R16, R5, RZ, P3 ;  /* 0x000000ff05107207 */ /* 0x000fe40001800000 */
[----:B------:R-:W-:Y:S02]  /*0420*/  CS2R R4, SRZ ;  /* 0x0000000000047805 */ /* 0x000fe4000001ff00 */
[----:B------:R-:W-:-:S02]  /*0430*/  SEL R17, R6, RZ, P3 ;  /* 0x000000ff06117207 */ /* 0x000fc40001800000 */
[----:B------:R-:W-:Y:S02]  /*0440*/  SEL R18, R7, RZ, P3 ;  /* 0x000000ff07127207 */ /* 0x000fe40001800000 */
[----:B------:R-:W-:Y:S02]  /*0450*/  CS2R R6, SRZ ;  /* 0x0000000000067805 */ /* 0x000fe4000001ff00 */
[----:B------:R-:W-:Y:S02]  /*0460*/  SEL R26, R8, RZ, P3 ;  /* 0x000000ff081a7207 */ /* 0x000fe40001800000 */
[----:B------:R-:W-:Y:S02]  /*0470*/  SEL R19, R9, RZ, P3 ;  /* 0x000000ff09137207 */ /* 0x000fe40001800000 */
[----:B------:R-:W-:Y:S02]  /*0480*/  SEL R24, R10, RZ, P3 ;  /* 0x000000ff0a187207 */ /* 0x000fe40001800000 */
[----:B------:R-:W-:-:S02]  /*0490*/  SEL R25, R11, RZ, P3 ;  /* 0x000000ff0b197207 */ /* 0x000fc40001800000 */
[----:B------:R-:W-:Y:S02]  /*04a0*/  ISETP.LT.AND P3, PT, R0, 0xf0400, P0 ;  /* 0x000f04000000780c */ /* 0x000fe40000761270 */
[----:B------:R-:W-:Y:S02]  /*04b0*/  CS2R R8, SRZ ;  /* 0x0000000000087805 */ /* 0x000fe4000001ff00 */
[----:B------:R-:W-:Y:S02]  /*04c0*/  CS2R R10, SRZ ;  /* 0x00000000000a7805 */ /* 0x000fe4000001ff00 */
[C---:B------:R-:W-:Y:S01]  /*04d0*/  FSETP.GEU.AND P5, PT, R22.reuse, -R14, PT ;  /* 0x8000000e1600720b */ /* 0x040fe20003fae000 */
[----:B------:R-:W-:Y:S01]  /*04e0*/  FADD R14, R22, R14 ;  /* 0x0000000e160e7221 */ /* 0x000fe20000000000 */
[----:B------:R-:W-:Y:S02]  /*04f0*/  FSEL R12, R12, RZ, P4 ;  /* 0x000000ff0c0c7208 */ /* 0x000fe40002000000 */
[C---:B------:R-:W-:Y:S01]  /*0500*/  FSETP.GEU.AND P4, PT, R23.reuse, -R27, PT ;  /* 0x8000001b1700720b */ /* 0x040fe20003f8e000 */
[----:B------:R-:W-:-:S02]  /*0510*/  FADD R23, R23, R27 ;  /* 0x0000001b17177221 */ /* 0x000fc40000000000 */
[----:B------:R1:W2:Y:S04]  /*0520*/  @P3 LDG.E.EL.128 R4, desc[UR4][R28.64+-0x200] ;  /* 0xfffe00041c043981 */ /* 0x0002a8000c2e1d00 */
[----:B------:R-:W3:Y:S01]  /*0530*/  @P3 LDG.E.EL.128 R8, desc[UR4][R30.64+-0x200] ;  /* 0xfffe00041e083981 */ /* 0x000ee2000c2e1d00 */
[----:B------:R-:W-:Y:S02]  /*0540*/  FSEL R14, R14, RZ, P5 ;  /* 0x000000ff0e0e7208 */ /* 0x000fe40002800000 */
[C---:B------:R-:W-:Y:S01]  /*0550*/  FSETP.GEU.AND P5, PT, R15.reuse, -R26, PT ;  /* 0x8000001a0f00720b */ /* 0x040fe20003fae000 */
[----:B------:R-:W-:Y:S01]  /*0560*/  FADD R26, R15, R26 ;  /* 0x0000001a0f1a7221 */ /* 0x000fe20000000000 */
[----:B------:R-:W-:Y:S02]  /*0570*/  FSEL R15, R23, RZ, P4 ;  /* 0x000000ff170f7208 */ /* 0x000fe40002000000 */
[----:B------:R-:W-:-:S02]  /*0580*/  CS2R R22, SRZ ;  /* 0x0000000000167805 */ /* 0x000fc4000001ff00 */
[----:B-1----:R-:W-:Y:S02]  /*0590*/  LEA R28, P6, R2, UR6, 0x2 ;  /* 0x00000006021c7c11 */ /* 0x002fe4000f8c10ff */
[----:B------:R-:W-:Y:S02]  /*05a0*/  ISETP.LT.AND P0, PT, R20, 0xf0400, P0 ;  /* 0x000f04001400780c */ /* 0x000fe40000701270 */
[----:B------:R-:W-:Y:S02]  /*05b0*/  LEA.HI.X R29, R2, UR7, R3, 0x2, P6 ;  /* 0x00000007021d7c11 */ /* 0x000fe4000b0f1403 */
[----:B------:R-:W-:Y:S02]  /*05c0*/  FSEL R13, R13, RZ, P1 ;  /* 0x000000ff0d0d7208 */ /* 0x000fe40000800000 */
[----:B------:R-:W-:Y:S02]  /*05d0*/  ISETP.GE.AND P1, PT, R20, 0xf0400, PT ;  /* 0x000f04001400780c */ /* 0x000fe40003f26270 */
[----:B------:R-:W-:-:S06]  /*05e0*/  CS2R R20, SRZ ;  /* 0x0000000000147805 */ /* 0x000fcc000001ff00 */
[----:B------:R-:W4:Y:S01]  /*05f0*/  @P0 LDG.E.EL.128 R20, desc[UR4][R28.64+-0x200] ;  /* 0xfffe00041c140981 */ /* 0x000f22000c2e1d00 */
[----:B--2---:R-:W-:Y:S02]  /*0600*/  SEL R5, R5, RZ, P3 ;  /* 0x000000ff05057207 */ /* 0x004fe40001800000 */
[----:B------:R-:W-:Y:S02]  /*0610*/  SEL R4, R4, RZ, P3 ;  /* 0x000000ff04047207 */ /* 0x000fe40001800000 */
[----:B---3--:R-:W-:Y:S02]  /*0620*/  SEL R2, R9, RZ, P3 ;  /* 0x000000ff09027207 */ /* 0x008fe40001800000 */
[----:B------:R-:W-:Y:S02]  /*0630*/  SEL R3, R8, RZ, P3 ;  /* 0x000000ff08037207 */ /* 0x000fe40001800000 */
[C---:B------:R-:W-:Y:S01]  /*0640*/  FSETP.GEU.AND P4, PT, R5.reuse, -R2, PT ;  /* 0x800000020500720b */ /* 0x040fe20003f8e000 */
[----:B------:R-:W-:Y:S01]  /*0650*/  FADD R2, R5, R2 ;  /* 0x0000000205027221 */ /* 0x000fe20000000000 */
[----:B------:R-:W-:-:S02]  /*0660*/  SEL R5, R10, RZ, P3 ;  /* 0x000000ff0a057207 */ /* 0x000fc40001800000 */
[----:B------:R-:W-:Y:S02]  /*0670*/  SEL R6, R6, RZ, P3 ;  /* 0x000000ff06067207 */ /* 0x000fe40001800000 */
[C---:B------:R-:W-:Y:S01]  /*0680*/  FSETP.GEU.AND P6, PT, R4.reuse, -R3, PT ;  /* 0x800000030400720b */ /* 0x040fe20003fce000 */
[----:B------:R-:W-:Y:S01]  /*0690*/  FADD R3, R4, R3 ;  /* 0x0000000304037221 */ /* 0x000fe20000000000 */
[----:B------:R-:W-:Y:S01]  /*06a0*/  SEL R9, R7, RZ, P3 ;  /* 0x000000ff07097207 */ /* 0x000fe20001800000 */
[C---:B------:R-:W-:Y:S01]  /*06b0*/  FADD R8, R6.reuse, R5 ;  /* 0x0000000506087221 */ /* 0x040fe20000000000 */
[----:B------:R-:W-:Y:S02]  /*06c0*/  SEL R10, R11, RZ, P3 ;  /* 0x000000ff0b0a7207 */ /* 0x000fe40001800000 */
[----:B------:R-:W-:Y:S02]  /*06d0*/  FSETP.GEU.AND P3, PT, R6, -R5, PT ;  /* 0x800000050600720b */ /* 0x000fe40003f6e000 */
[----:B------:R-:W-:-:S02]  /*06e0*/  CS2R R4, SRZ ;  /* 0x0000000000047805 */ /* 0x000fc4000001ff00 */
[----:B------:R-:W-:-:S06]  /*06f0*/  CS2R R6, SRZ ;  /* 0x0000000000067805 */ /* 0x000fcc000001ff00 */
[----:B------:R-:W2:Y:S01]  /*0700*/  @P0 LDG.E.EL.128 R4, desc[UR4][R30.64+-0x200] ;  /* 0xfffe00041e040981 */ /* 0x000ea2000c2e1d00 */
[----:B------:R-:W-:Y:S02]  /*0710*/  @P2 FSEL R12, R3, RZ, P6 ;  /* 0x000000ff030c2208 */ /* 0x000fe40003000000 */
[----:B------:R-:W-:Y:S02]  /*0720*/  @P2 FSEL R13, R2, RZ, P4 ;  /* 0x000000ff020d2208 */ /* 0x000fe40002000000 */
[----:B------:R-:W1:Y:S01]  /*0730*/  LDC.64 R2, c[0x0][0x230] ;  /* 0x00008c00ff027b82 */ /* 0x000e620000000a00 */
[C---:B------:R-:W-:Y:S01]  /*0740*/  FSETP.GEU.AND P6, PT, R9.reuse, -R10, PT ;  /* 0x8000000a0900720b */ /* 0x040fe20003fce000 */
[----:B------:R-:W-:Y:S01]  /*0750*/  FADD R9, R9, R10 ;  /* 0x0000000a09097221 */ /* 0x000fe20000000000 */
[C---:B------:R-:W-:Y:S01]  /*0760*/  FSETP.GEU.AND P4, PT, R16.reuse, -R19, PT ;  /* 0x800000131000720b */ /* 0x040fe20003f8e000 */
[----:B------:R-:W-:Y:S01]  /*0770*/  FADD R16, R16, R19 ;  /* 0x0000001310107221 */ /* 0x000fe20000000000 */
[----:B------:R-:W-:-:S02]  /*0780*/  @P2 FSEL R14, R8, RZ, P3 ;  /* 0x000000ff080e2208 */ /* 0x000fc40001800000 */
[----:B------:R-:W-:Y:S02]  /*0790*/  @P2 FSEL R15, R9, RZ, P6 ;  /* 0x000000ff090f2208 */ /* 0x000fe40003000000 */
[----:B----4-:R-:W-:Y:S02]  /*07a0*/  SEL R19, R20, RZ, P0 ;  /* 0x000000ff14137207 */ /* 0x010fe40000000000 */
[----:B------:R-:W-:Y:S02]  /*07b0*/  SEL R20, R21, RZ, P0 ;  /* 0x000000ff15147207 */ /* 0x000fe40000000000 */
[----:B------:R-:W-:Y:S02]  /*07c0*/  SEL R22, R22, RZ, P0 ;  /* 0x000000ff16167207 */ /* 0x000fe40000000000 */
[----:B------:R-:W-:Y:S02]  /*07d0*/  SEL R23, R23, RZ, P0 ;  /* 0x000000ff17177207 */ /* 0x000fe40000000000 */
[C---:B------:R-:W-:Y:S01]  /*07e0*/  FSETP.GEU.AND P3, PT, R17.reuse, -R24, PT ;  /* 0x800000181100720b */ /* 0x040fe20003f6e000 */
[----:B------:R-:W-:Y:S01]  /*07f0*/  FADD R17, R17, R24 ;  /* 0x0000001811117221 */ /* 0x000fe20000000000 */
[C---:B------:R-:W-:Y:S01]  /*0800*/  FSETP.GEU.AND P6, PT, R18.reuse, -R25, PT ;  /* 0x800000191200720b */ /* 0x040fe20003fce000 */
[----:B------:R-:W-:Y:S01]  /*0810*/  FADD R18, R18, R25 ;  /* 0x0000001912127221 */ /* 0x000fe20000000000 */
[----:B-1----:R-:W-:Y:S01]  /*0820*/  IMAD.WIDE R2, R0, 0x4, R2 ;  /* 0x0000000400027825 */ /* 0x002fe200078e0202 */
[----:B--2---:R-:W-:-:S02]  /*0830*/  SEL R8, R4, RZ, P0 ;  /* 0x000000ff04087207 */ /* 0x004fc40000000000 */
[----:B------:R-:W-:Y:S02]  /*0840*/  SEL R9, R5, RZ, P0 ;  /* 0x000000ff05097207 */ /* 0x000fe40000000000 */
[----:B------:R-:W-:Y:S02]  /*0850*/  SEL R11, R6, RZ, P0 ;  /* 0x000000ff060b7207 */ /* 0x000fe40000000000 */
[----:B------:R-:W-:Y:S02]  /*0860*/  SEL R10, R7, RZ, P0 ;  /* 0x000000ff070a7207 */ /* 0x000fe40000000000 */
[----:B------:R-:W-:Y:S02]  /*0870*/  ISETP.GE.AND P0, PT, R0, 0xf0400, PT ;  /* 0x000f04000000780c */ /* 0x000fe40003f06270 */
[----:B------:R-:W-:Y:S02]  /*0880*/  FSEL R4, R26, RZ, P5 ;  /* 0x000000ff1a047208 */ /* 0x000fe40002800000 */
[----:B------:R-:W-:-:S02]  /*0890*/  FSEL R5, R16, RZ, P4 ;  /* 0x000000ff10057208 */ /* 0x000fc40002000000 */
[----:B------:R-:W-:Y:S02]  /*08a0*/  FSEL R6, R17, RZ, P3 ;  /* 0x000000ff11067208 */ /* 0x000fe40001800000 */
[----:B------:R-:W-:Y:S02]  /*08b0*/  FSEL R7, R18, RZ, P6 ;  /* 0x000000ff12077208 */ /* 0x000fe40003000000 */
[C---:B------:R-:W-:Y:S01]  /*08c0*/  FSETP.GEU.AND P4, PT, R19.reuse, -R8, PT ;  /* 0x800000081300720b */ /* 0x040fe20003f8e000 */
[----:B------:R-:W-:Y:S01]  /*08d0*/  FADD R8, R19, R8 ;  /* 0x0000000813087221 */ /* 0x000fe20000000000 */
[C---:B------:R-:W-:Y:S01]  /*08e0*/  FSETP.GEU.AND P3, PT, R20.reuse, -R9, PT ;  /* 0x800000091400720b */ /* 0x040fe20003f6e000 */
[----:B------:R-:W-:Y:S01]  /*08f0*/  FADD R9, R20, R9 ;  /* 0x0000000914097221 */ /* 0x000fe20000000000 */
[C---:B------:R-:W-:Y:S01]  /*0900*/  FSETP.GEU.AND P6, PT, R22.reuse, -R11, PT ;  /* 0x8000000b1600720b */ /* 0x040fe20003fce000 */
[----:B------:R-:W-:Y:S01]  /*0910*/  FADD R11, R22, R11 ;  /* 0x0000000b160b7221 */ /* 0x000fe20000000000 */
[C---:B------:R-:W-:Y:S01]  /*0920*/  FSETP.GEU.AND P5, PT, R23.reuse, -R10, PT ;  /* 0x8000000a1700720b */ /* 0x040fe20003fae000 */
[----:B------:R-:W-:Y:S01]  /*0930*/  FADD R10, R23, R10 ;  /* 0x0000000a170a7221 */ /* 0x000fe20000000000 */
[----:B------:R1:W-:Y:S01]  /*0940*/  @!P0 STG.E.128 desc[UR4][R2.64], R12 ;  /* 0x0000000c02008986 */ /* 0x0003e2000c101d04 */
[----:B------:R-:W-:-:S02]  /*0950*/  @P2 FSEL R4, R8, RZ, P4 ;  /* 0x000000ff08042208 */ /* 0x000fc40002000000 */
[----:B------:R-:W-:Y:S02]  /*0960*/  @P2 FSEL R5, R9, RZ, P3 ;  /* 0x000000ff09052208 */ /* 0x000fe40001800000 */
[----:B------:R-:W-:Y:S02]  /*0970*/  @P2 FSEL R6, R11, RZ, P6 ;  /* 0x000000ff0b062208 */ /* 0x000fe40003000000 */
[----:B------:R-:W-:Y:S01]  /*0980*/  @P2 FSEL R7, R10, RZ, P5 ;  /* 0x000000ff0a072208 */ /* 0x000fe20002800000 */
[----:B------:R-:W-:Y:S06]  /*0990*/  @P1 EXIT ;  /* 0x000000000000194d */ /* 0x000fec0003800000 */
[----:B------:R-:W-:Y:S01]  /*09a0*/  STG.E.128 desc[UR4][R2.64+0x800], R4 ;  /* 0x0008000402007986 */ /* 0x000fe2000c101d04 */
[----:B------:R-:W-:Y:S05]  /*09b0*/  EXIT ;  /* 0x000000000000794d */ /* 0x000fea0003800000 */
.L_x_0:
[----:B------:R-:W-:-:S00]  /*09c0*/  BRA `(.L_x_0) ;  /* 0xfffffffc00fc7947 */ /* 0x000fc0000383ffff */
[----:B------:R-:W-:-:S00]  /*09d0*/  NOP ;  /* 0x0000000000007918 */ /* 0x000fc00000000000 */
        /* <DEDUP_REMOVED lines=10> */
.L_x_1:


//--------------------- .nv.constant0.triton_poi_fused_cat_17 --------------------------
	.section	.nv.constant0.triton_poi_fused_cat_17,"a",@progbits
	.sectionflags	@""
	.align	4
.nv.constant0.triton_poi_fused_cat_17:
	.zero		572
